	.headerflags	@"EF_CUDA_TEXMODE_UNIFIED EF_CUDA_64BIT_ADDRESS EF_CUDA_ACCELERATORS EF_CUDA_SM90 EF_CUDA_VIRTUAL_SM(EF_CUDA_SM90)"
	.elftype	@"ET_EXEC"


//--------------------- .nv.info                  --------------------------
	.section	.nv.info,"",@"SHT_CUDA_INFO"
	.align	4


	//----- nvinfo : EIATTR_REGCOUNT
	.align		4
        /*0000*/ 	.byte	0x04, 0x2f
        /*0002*/ 	.short	(.L_1 - .L_0)
	.align		4
.L_0:
        /*0004*/ 	.word	index@(triton_poi_fused_add_8)
        /*0008*/ 	.word	0x0000001f


	//----- nvinfo : EIATTR_MIN_STACK_SIZE
	.align		4
.L_1:
        /*000c*/ 	.byte	0x04, 0x12
        /*000e*/ 	.short	(.L_3 - .L_2)
	.align		4
.L_2:
        /*0010*/ 	.word	index@(triton_poi_fused_add_8)
        /*0014*/ 	.word	0x00000000


	//----- nvinfo : EIATTR_FRAME_SIZE
	.align		4
.L_3:
        /*0018*/ 	.byte	0x04, 0x11
        /*001a*/ 	.short	(.L_5 - .L_4)
	.align		4
.L_4:
        /*001c*/ 	.word	index@(triton_poi_fused_add_8)
        /*0020*/ 	.word	0x00000000


	//----- nvinfo : EIATTR_MIN_STACK_SIZE
	.align		4
.L_5:
        /*0024*/ 	.byte	0x04, 0x12
        /*0026*/ 	.short	(.L_7 - .L_6)
	.align		4
.L_6:
        /*0028*/ 	.word	index@(triton_poi_fused_add_8)
        /*002c*/ 	.word	0x00000000
.L_7:


//--------------------- .nv.info.triton_poi_fused_add_8 --------------------------
	.section	.nv.info.triton_poi_fused_add_8,"",@"SHT_CUDA_INFO"
	.sectionflags	@""
	.align	4


	//----- nvinfo : EIATTR_CUDA_API_VERSION
	.align		4
        /*0000*/ 	.byte	0x04, 0x37
        /*0002*/ 	.short	(.L_9 - .L_8)
.L_8:
        /*0004*/ 	.word	0x0000007c


	//----- nvinfo : EIATTR_KPARAM_INFO
	.align		4
.L_9:
        /*0008*/ 	.byte	0x04, 0x17
        /*000a*/ 	.short	(.L_11 - .L_10)
.L_10:
        /*000c*/ 	.word	0x00000000
        /*0010*/ 	.short	0x0004
        /*0012*/ 	.short	0x001c
        /*0014*/ 	.byte	0x00, 0xf0, 0x11, 0x00


	//----- nvinfo : EIATTR_KPARAM_INFO
	.align		4
.L_11:
        /*0018*/ 	.byte	0x04, 0x17
        /*001a*/ 	.short	(.L_13 - .L_12)
.L_12:
        /*001c*/ 	.word	0x00000000
        /*0020*/ 	.short	0x0003
        /*0022*/ 	.short	0x0018
        /*0024*/ 	.byte	0x00, 0xf0, 0x11, 0x00


	//----- nvinfo : EIATTR_KPARAM_INFO
	.align		4
.L_13:
        /*0028*/ 	.byte	0x04, 0x17
        /*002a*/ 	.short	(.L_15 - .L_14)
.L_14:
        /*002c*/ 	.word	0x00000000
        /*0030*/ 	.short	0x0002
        /*0032*/ 	.short	0x0010
        /*0034*/ 	.byte	0x00, 0xf4, 0x21, 0x00


	//----- nvinfo : EIATTR_KPARAM_INFO
	.align		4
.L_15:
        /*0038*/ 	.byte	0x04, 0x17
        /*003a*/ 	.short	(.L_17 - .L_16)
.L_16:
        /*003c*/ 	.word	0x00000000
        /*0040*/ 	.short	0x0001
        /*0042*/ 	.short	0x0008
        /*0044*/ 	.byte	0x00, 0xf4, 0x21, 0x00


	//----- nvinfo : EIATTR_KPARAM_INFO
	.align		4
.L_17:
        /*0048*/ 	.byte	0x04, 0x17
        /*004a*/ 	.short	(.L_19 - .L_18)
.L_18:
        /*004c*/ 	.word	0x00000000
        /*0050*/ 	.short	0x0000
        /*0052*/ 	.short	0x0000
        /*0054*/ 	.byte	0x00, 0xf4, 0x21, 0x00


	//----- nvinfo : EIATTR_SPARSE_MMA_MASK
	.align		4
.L_19:
        /*0058*/ 	.byte	0x03, 0x50
        /*005a*/ 	.short	0x0000


	//----- nvinfo : EIATTR_MAXREG_COUNT
	.align		4
        /*005c*/ 	.byte	0x03, 0x1b
        /*005e*/ 	.short	0x00ff


	//----- nvinfo : EIATTR_EXIT_INSTR_OFFSETS
	.align		4
        /*0060*/ 	.byte	0x04, 0x1c
        /*0062*/ 	.short	(.L_21 - .L_20)


	//   ....[0]....
.L_20:
        /*0064*/ 	.word	0x00000670


	//   ....[1]....
        /*0068*/ 	.word	0x00000690


	//----- nvinfo : EIATTR_REQNTID
	.align		4
.L_21:
        /*006c*/ 	.byte	0x04, 0x10
        /*006e*/ 	.short	(.L_23 - .L_22)
.L_22:
        /*0070*/ 	.word	0x00000080
        /*0074*/ 	.word	0x00000001
        /*0078*/ 	.word	0x00000001


	//----- nvinfo : EIATTR_CBANK_PARAM_SIZE
	.align		4
.L_23:
        /*007c*/ 	.byte	0x03, 0x19
        /*007e*/ 	.short	0x0020


	//----- nvinfo : EIATTR_PARAM_CBANK
	.align		4
        /*0080*/ 	.byte	0x04, 0x0a
        /*0082*/ 	.short	(.L_25 - .L_24)
	.align		4
.L_24:
        /*0084*/ 	.word	index@(.nv.constant0.triton_poi_fused_add_8)
        /*0088*/ 	.short	0x0210
        /*008a*/ 	.short	0x0020


	//----- nvinfo : EIATTR_SW_WAR
	.align		4
.L_25:
        /*008c*/ 	.byte	0x04, 0x36
        /*008e*/ 	.short	(.L_27 - .L_26)
.L_26:
        /*0090*/ 	.word	0x00000008
.L_27:


//--------------------- .nv.callgraph             --------------------------
	.section	.nv.callgraph,"",@"SHT_CUDA_CALLGRAPH"
	.align	4
	.sectionentsize	8
	.align		4
        /*0000*/ 	.word	0x00000000
	.align		4
        /*0004*/ 	.word	0xffffffff
	.align		4
        /*0008*/ 	.word	0x00000000
	.align		4
        /*000c*/ 	.word	0xfffffffe
	.align		4
        /*0010*/ 	.word	0x00000000
	.align		4
        /*0014*/ 	.word	0xfffffffd
	.align		4
        /*0018*/ 	.word	0x00000000
	.align		4
        /*001c*/ 	.word	0xfffffffc


//--------------------- .text.triton_poi_fused_add_8 --------------------------
	.section	.text.triton_poi_fused_add_8,"ax",@progbits
	.sectionflags	@"SHF_BARRIERS=1"
	.align	128
        .global         triton_poi_fused_add_8
        .type           triton_poi_fused_add_8,@function
        .size           triton_poi_fused_add_8,(.L_x_1 - triton_poi_fused_add_8)
        .other          triton_poi_fused_add_8,@"STO_CUDA_ENTRY STV_DEFAULT"
triton_poi_fused_add_8:
.text.triton_poi_fused_add_8:
[----:B------:R-:W0:Y:S01]  /*0000*/  LDC R1, c[0x0][0x28] ;  /* 0x00000a00ff017b82 */ /* 0x000e220000000800 */
[----:B------:R-:W1:Y:S01]  /*0010*/  S2R R11, SR_TID.X ;  /* 0x00000000000b7919 */ /* 0x000e620000002100 */
[----:B------:R-:W-:Y:S02]  /*0020*/  CS2R R12, SRZ ;  /* 0x00000000000c7805 */ /* 0x000fe4000001ff00 */
[----:B------:R-:W-:Y:S01]  /*0030*/  CS2R R14, SRZ ;  /* 0x00000000000e7805 */ /* 0x000fe2000001ff00 */
[----:B------:R-:W-:Y:S01]  /*0040*/  ULDC.64 UR6, c[0x0][0x208] ;  /* 0x0000820000067ab9 */ /* 0x000fe20000000a00 */
[----:B------:R-:W2:Y:S01]  /*0050*/  S2R R10, SR_CTAID.Y ;  /* 0x00000000000a7919 */ /* 0x000ea20000002600 */
[----:B------:R-:W3:Y:S01]  /*0060*/  S2R R8, SR_CTAID.X ;  /* 0x0000000000087919 */ /* 0x000ee20000002500 */
[----:B------:R-:W4:Y:S01]  /*0070*/  S2UR UR5, SR_CgaCtaId ;  /* 0x00000000000579c3 */ /* 0x000f220000008800 */
[----:B------:R-:W-:-:S07]  /*0080*/  UMOV UR4, 0x400 ;  /* 0x0000040000047882 */ /* 0x000fce0000000000 */
[----:B------:R-:W5:Y:S01]  /*0090*/  LDC.64 R20, c[0x0][0x210] ;  /* 0x00008400ff147b82 */ /* 0x000f620000000a00 */
[----:B-1----:R-:W-:Y:S01]  /*00a0*/  IMAD.SHL.U32 R0, R11, 0x4, RZ ;  /* 0x000000040b007824 */ /* 0x002fe200078e00ff */
[----:B------:R-:W-:-:S04]  /*00b0*/  SHF.R.U32.HI R16, RZ, 0x6, R11 ;  /* 0x00000006ff107819 */ /* 0x000fc8000001160b */
[----:B------:R-:W-:Y:S02]  /*00c0*/  LOP3.LUT R3, R0, 0xfc, RZ, 0xc0, !PT ;  /* 0x000000fc00037812 */ /* 0x000fe400078ec0ff */
[----:B------:R-:W-:Y:S01]  /*00d0*/  SGXT.U32 R16, R16, 0x1 ;  /* 0x000000011010781a */ /* 0x000fe20000000000 */
[----:B---3--:R-:W-:Y:S01]  /*00e0*/  IMAD.SHL.U32 R9, R8, 0x4, RZ ;  /* 0x0000000408097824 */ /* 0x008fe200078e00ff */
[----:B--2---:R-:W-:Y:S02]  /*00f0*/  PRMT R4, R3, 0x6540, R10 ;  /* 0x0000654003047816 */ /* 0x004fe4000000000a */
[----:B------:R-:W1:Y:S02]  /*0100*/  LDC.64 R2, c[0x0][0x218] ;  /* 0x00008600ff027b82 */ /* 0x000e640000000a00 */
[----:B------:R-:W-:Y:S02]  /*0110*/  SHF.R.S32.HI R5, RZ, 0x1f, R4 ;  /* 0x0000001fff057819 */ /* 0x000fe40000011404 */
[----:B------:R-:W-:-:S02]  /*0120*/  ISETP.GE.AND P0, PT, R4, 0x100, PT ;  /* 0x000001000400780c */ /* 0x000fc40003f06270 */
[----:B------:R-:W-:-:S04]  /*0130*/  LEA.HI R5, R5, R4, RZ, 0x6 ;  /* 0x0000000405057211 */ /* 0x000fc800078f30ff */
[C---:B------:R-:W-:Y:S01]  /*0140*/  LOP3.LUT R7, R5.reuse, 0xffffffc0, RZ, 0xc0, !PT ;  /* 0xffffffc005077812 */ /* 0x040fe200078ec0ff */
[----:B------:R-:W-:Y:S01]  /*0150*/  IMAD.SHL.U32 R6, R5, 0x4, RZ ;  /* 0x0000000405067824 */ /* 0x000fe200078e00ff */
[----:B------:R-:W-:-:S04]  /*0160*/  LOP3.LUT R5, R9, R16, RZ, 0xfc, !PT ;  /* 0x0000001009057212 */ /* 0x000fc800078efcff */
[----:B------:R-:W-:-:S04]  /*0170*/  LOP3.LUT R6, R6, 0xffffff00, RZ, 0xc0, !PT ;  /* 0xffffff0006067812 */ /* 0x000fc800078ec0ff */
[----:B------:R-:W-:Y:S02]  /*0180*/  IADD3 R7, R6, R4, -R7 ;  /* 0x0000000406077210 */ /* 0x000fe40007ffe807 */
[----:B------:R-:W-:-:S03]  /*0190*/  LOP3.LUT R6, R9, 0x2, R16, 0xfe, !PT ;  /* 0x0000000209067812 */ /* 0x000fc600078efe10 */
[C-C-:B------:R-:W-:Y:S01]  /*01a0*/  IMAD R19, R5.reuse, 0x40, R7.reuse ;  /* 0x0000004005137824 */ /* 0x140fe200078e0207 */
[C---:B------:R-:W-:Y:S01]  /*01b0*/  ISETP.LT.AND P1, PT, R6.reuse, 0x4, !P0 ;  /* 0x000000040600780c */ /* 0x040fe20004721270 */
[----:B------:R-:W-:Y:S01]  /*01c0*/  IMAD R23, R6, 0x40, R7 ;  /* 0x0000004006177824 */ /* 0x000fe200078e0207 */
[----:B------:R-:W-:Y:S02]  /*01d0*/  ISETP.LT.AND P0, PT, R5, 0x4, !P0 ;  /* 0x000000040500780c */ /* 0x000fe40004701270 */
[----:B------:R-:W-:Y:S02]  /*01e0*/  CS2R R4, SRZ ;  /* 0x0000000000047805 */ /* 0x000fe4000001ff00 */
[----:B------:R-:W-:Y:S01]  /*01f0*/  CS2R R6, SRZ ;  /* 0x0000000000067805 */ /* 0x000fe2000001ff00 */
[----:B-1----:R-:W-:-:S04]  /*0200*/  IMAD.WIDE R18, R19, 0x4, R2 ;  /* 0x0000000413127825 */ /* 0x002fc800078e0202 */
[----:B------:R-:W-:-:S04]  /*0210*/  IMAD.WIDE R22, R23, 0x4, R2 ;  /* 0x0000000417167825 */ /* 0x000fc800078e0202 */
[----:B------:R-:W-:Y:S01]  /*0220*/  IMAD.SHL.U32 R17, R11, 0x10, RZ ;  /* 0x000000100b117824 */ /* 0x000fe200078e00ff */
[----:B------:R1:W2:Y:S01]  /*0230*/  @P1 LDG.E.EL.128 R4, desc[UR6][R22.64] ;  /* 0x0000000616041981 */ /* 0x0002a2000c2e1d00 */
[----:B----4-:R-:W-:Y:S01]  /*0240*/  UPRMT UR4, UR5, 0x654, UR4 ;  /* 0x0000065405047896 */ /* 0x010fe20008000004 */
[----:B------:R-:W3:Y:S02]  /*0250*/  LDC.64 R2, c[0x0][0x220] ;  /* 0x00008800ff027b82 */ /* 0x000ee40000000a00 */
[----:B------:R4:W2:Y:S01]  /*0260*/  @P0 LDG.E.EL.128 R12, desc[UR6][R18.64] ;  /* 0x00000006120c0981 */ /* 0x0008a2000c2e1d00 */
[----:B------:R-:W-:Y:S02]  /*0270*/  LOP3.LUT R17, R17, 0x3f0, RZ, 0xc0, !PT ;  /* 0x000003f011117812 */ /* 0x000fe400078ec0ff */
[----:B------:R-:W-:Y:S02]  /*0280*/  LOP3.LUT R11, R11, 0x7f, RZ, 0xc0, !PT ;  /* 0x0000007f0b0b7812 */ /* 0x000fe400078ec0ff */
[----:B------:R-:W-:-:S02]  /*0290*/  ISETP.GE.AND P2, PT, R9, 0x4, PT ;  /* 0x000000040900780c */ /* 0x000fc40003f46270 */
[----:B-1----:R-:W-:Y:S02]  /*02a0*/  LOP3.LUT R22, R17, R16, RZ, 0xfc, !PT ;  /* 0x0000001011167212 */ /* 0x002fe400078efcff */
[----:B------:R-:W-:Y:S01]  /*02b0*/  PRMT R11, R11, 0x6540, R10 ;  /* 0x000065400b0b7816 */ /* 0x000fe2000000000a */
[----:B----4-:R-:W-:-:S03]  /*02c0*/  VIADD R19, R17, UR4 ;  /* 0x0000000411137c36 */ /* 0x010fc60008000000 */
[C---:B------:R-:W-:Y:S02]  /*02d0*/  LOP3.LUT R17, R11.reuse, 0x80, RZ, 0xfc, !PT ;  /* 0x000000800b117812 */ /* 0x040fe400078efcff */
[----:B------:R-:W-:Y:S02]  /*02e0*/  LEA R22, R22, R19, 0x2 ;  /* 0x0000001316167211 */ /* 0x000fe400078e10ff */
[----:B------:R-:W-:Y:S02]  /*02f0*/  CS2R R18, SRZ ;  /* 0x0000000000127805 */ /* 0x000fe4000001ff00 */
[C---:B------:R-:W-:Y:S01]  /*0300*/  ISETP.LT.AND P0, PT, R11.reuse, 0x100, !P2 ;  /* 0x000001000b00780c */ /* 0x040fe20005701270 */
[--C-:B------:R-:W-:Y:S01]  /*0310*/  IMAD.IADD R11, R11, 0x1, R8.reuse ;  /* 0x000000010b0b7824 */ /* 0x100fe200078e0208 */
[C---:B------:R-:W-:Y:S01]  /*0320*/  ISETP.LT.AND P1, PT, R17.reuse, 0x100, !P2 ;  /* 0x000001001100780c */ /* 0x040fe20005721270 */
[----:B------:R-:W-:Y:S02]  /*0330*/  IMAD.IADD R8, R17, 0x1, R8 ;  /* 0x0000000111087824 */ /* 0x000fe400078e0208 */
[----:B------:R-:W-:-:S02]  /*0340*/  IMAD.SHL.U32 R11, R11, 0x4, RZ ;  /* 0x000000040b0b7824 */ /* 0x000fc400078e00ff */
[----:B---3--:R-:W-:Y:S01]  /*0350*/  IMAD.WIDE R26, R9, 0x4, R2 ;  /* 0x00000004091a7825 */ /* 0x008fe200078e0202 */
[----:B------:R-:W-:Y:S02]  /*0360*/  SHF.L.U32 R17, R8, 0x2, RZ ;  /* 0x0000000208117819 */ /* 0x000fe400000006ff */
[----:B------:R-:W-:Y:S01]  /*0370*/  CS2R R8, SRZ ;  /* 0x0000000000087805 */ /* 0x000fe2000001ff00 */
[----:B-----5:R-:W-:Y:S01]  /*0380*/  IMAD.WIDE R2, R11, 0x4, R20 ;  /* 0x000000040b027825 */ /* 0x020fe200078e0214 */
[----:B------:R-:W-:-:S03]  /*0390*/  CS2R R10, SRZ ;  /* 0x00000000000a7805 */ /* 0x000fc6000001ff00 */
[----:B------:R-:W-:Y:S01]  /*03a0*/  IMAD.WIDE R20, R17, 0x4, R20 ;  /* 0x0000000411147825 */ /* 0x000fe200078e0214 */
[----:B------:R-:W-:Y:S01]  /*03b0*/  CS2R R16, SRZ ;  /* 0x0000000000107805 */ /* 0x000fe2000001ff00 */
[----:B--2---:R-:W-:Y:S04]  /*03c0*/  STS [R22+0x8], R4 ;  /* 0x0000080416007388 */ /* 0x004fe80000000800 */
[----:B------:R1:W-:Y:S04]  /*03d0*/  STS [R22+0x1c], R5 ;  /* 0x00001c0516007388 */ /* 0x0003e80000000800 */
[----:B------:R-:W-:Y:S04]  /*03e0*/  STS [R22+0x30], R6 ;  /* 0x0000300616007388 */ /* 0x000fe80000000800 */
[----:B------:R2:W-:Y:S01]  /*03f0*/  STS [R22+0x44], R7 ;  /* 0x0000440716007388 */ /* 0x0005e20000000800 */
[----:B-1----:R-:W-:-:S03]  /*0400*/  CS2R R4, SRZ ;  /* 0x0000000000047805 */ /* 0x002fc6000001ff00 */
[----:B------:R-:W-:Y:S04]  /*0410*/  STS [R22], R12 ;  /* 0x0000000c16007388 */ /* 0x000fe80000000800 */
[----:B------:R1:W-:Y:S01]  /*0420*/  STS [R22+0x14], R13 ;  /* 0x0000140d16007388 */ /* 0x0003e20000000800 */
[----:B--2---:R-:W-:-:S03]  /*0430*/  CS2R R6, SRZ ;  /* 0x0000000000067805 */ /* 0x004fc6000001ff00 */
[----:B------:R-:W-:Y:S04]  /*0440*/  STS [R22+0x28], R14 ;  /* 0x0000280e16007388 */ /* 0x000fe80000000800 */
[----:B------:R-:W-:Y:S01]  /*0450*/  STS [R22+0x3c], R15 ;  /* 0x00003c0f16007388 */ /* 0x000fe20000000800 */
[----:B------:R-:W-:Y:S06]  /*0460*/  BAR.SYNC.DEFER_BLOCKING 0x0 ;  /* 0x0000000000007b1d */ /* 0x000fec0000010000 */
[----:B------:R-:W2:Y:S04]  /*0470*/  @!P2 LDG.E.EL.128 R8, desc[UR6][R26.64] ;  /* 0x000000061a08a981 */ /* 0x000ea8000c2e1d00 */
[----:B------:R-:W2:Y:S04]  /*0480*/  @P1 LDG.E.EL.128 R4, desc[UR6][R20.64] ;  /* 0x0000000614041981 */ /* 0x000ea8000c2e1d00 */
[----:B------:R-:W3:Y:S01]  /*0490*/  @P0 LDG.E.EL.128 R16, desc[UR6][R2.64] ;  /* 0x0000000602100981 */ /* 0x000ee2000c2e1d00 */
[----:B------:R-:W-:-:S05]  /*04a0*/  LOP3.LUT R0, R0, 0x1fc, RZ, 0xc0, !PT ;  /* 0x000001fc00007812 */ /* 0x000fca00078ec0ff */
[----:B-1----:R-:W-:-:S04]  /*04b0*/  VIADD R13, R0, UR4 ;  /* 0x00000004000d7c36 */ /* 0x002fc80008000000 */
[----:B------:R-:W-:-:S05]  /*04c0*/  IMAD R28, R0, 0x4, R13 ;  /* 0x00000004001c7824 */ /* 0x000fca00078e020d */
[----:B------:R-:W1:Y:S04]  /*04d0*/  LDS R12, [R28] ;  /* 0x000000001c0c7984 */ /* 0x000e680000000800 */
[----:B------:R-:W4:Y:S04]  /*04e0*/  LDS R13, [R28+0x4] ;  /* 0x000004001c0d7984 */ /* 0x000f280000000800 */
[----:B------:R-:W5:Y:S04]  /*04f0*/  LDS R14, [R28+0x8] ;  /* 0x000008001c0e7984 */ /* 0x000f680000000800 */
[----:B------:R-:W1:Y:S04]  /*0500*/  LDS R15, [R28+0xc] ;  /* 0x00000c001c0f7984 */ /* 0x000e680000000800 */
[----:B------:R-:W1:Y:S04]  /*0510*/  LDS R24, [R28+0xa00] ;  /* 0x000a00001c187984 */ /* 0x000e680000000800 */
[----:B------:R-:W1:Y:S04]  /*0520*/  LDS R23, [R28+0xa04] ;  /* 0x000a04001c177984 */ /* 0x000e680000000800 */
[----:B------:R-:W1:Y:S04]  /*0530*/  LDS R22, [R28+0xa08] ;  /* 0x000a08001c167984 */ /* 0x000e680000000800 */
[----:B------:R-:W1:Y:S01]  /*0540*/  LDS R0, [R28+0xa0c] ;  /* 0x000a0c001c007984 */ /* 0x000e620000000800 */
[----:B------:R-:W-:Y:S01]  /*0550*/  BAR.SYNC.DEFER_BLOCKING 0x0 ;  /* 0x0000000000007b1d */ /* 0x000fe20000010000 */
[C---:B--2---:R-:W-:Y:S01]  /*0560*/  FADD R25, R8.reuse, R4 ;  /* 0x0000000408197221 */ /* 0x044fe20000000000 */
[----:B---3--:R-:W-:Y:S01]  /*0570*/  FADD R27, R8, R16 ;  /* 0x00000010081b7221 */ /* 0x008fe20000000000 */
[----:B------:R-:W-:Y:S01]  /*0580*/  FADD R4, R9, R17 ;  /* 0x0000001109047221 */ /* 0x000fe20000000000 */
[----:B------:R-:W-:Y:S01]  /*0590*/  FADD R17, R10, R18 ;  /* 0x000000120a117221 */ /* 0x000fe20000000000 */
[----:B------:R-:W-:Y:S01]  /*05a0*/  FADD R8, R11, R19 ;  /* 0x000000130b087221 */ /* 0x000fe20000000000 */
[----:B-1----:R-:W-:Y:S01]  /*05b0*/  FADD R12, R12, R27 ;  /* 0x0000001b0c0c7221 */ /* 0x002fe20000000000 */
[----:B----4-:R-:W-:Y:S01]  /*05c0*/  FADD R13, R13, R4 ;  /* 0x000000040d0d7221 */ /* 0x010fe20000000000 */
[----:B-----5:R-:W-:Y:S01]  /*05d0*/  FADD R14, R14, R17 ;  /* 0x000000110e0e7221 */ /* 0x020fe20000000000 */
[----:B0-----:R-:W-:Y:S01]  /*05e0*/  FADD R15, R15, R8 ;  /* 0x000000080f0f7221 */ /* 0x001fe20000000000 */
[----:B------:R-:W-:Y:S01]  /*05f0*/  FADD R4, R9, R5 ;  /* 0x0000000509047221 */ /* 0x000fe20000000000 */
[----:B------:R-:W-:Y:S01]  /*0600*/  FADD R5, R10, R6 ;  /* 0x000000060a057221 */ /* 0x000fe20000000000 */
[----:B------:R-:W-:-:S02]  /*0610*/  FADD R7, R11, R7 ;  /* 0x000000070b077221 */ /* 0x000fc40000000000 */
[----:B------:R0:W-:Y:S01]  /*0620*/  @P0 STG.E.128 desc[UR6][R2.64], R12 ;  /* 0x0000000c02000986 */ /* 0x0001e2000c101d06 */
[----:B------:R-:W-:Y:S01]  /*0630*/  FADD R24, R24, R25 ;  /* 0x0000001918187221 */ /* 0x000fe20000000000 */
[----:B------:R-:W-:Y:S01]  /*0640*/  FADD R25, R23, R4 ;  /* 0x0000000417197221 */ /* 0x000fe20000000000 */
[----:B------:R-:W-:Y:S01]  /*0650*/  FADD R26, R22, R5 ;  /* 0x00000005161a7221 */ /* 0x000fe20000000000 */
[----:B------:R-:W-:Y:S01]  /*0660*/  FADD R27, R0, R7 ;  /* 0x00000007001b7221 */ /* 0x000fe20000000000 */
[----:B0-----:R-:W-:Y:S06]  /*0670*/  @!P1 EXIT ;  /* 0x000000000000994d */ /* 0x001fec0003800000 */
[----:B------:R-:W-:Y:S01]  /*0680*/  STG.E.128 desc[UR6][R20.64], R24 ;  /* 0x0000001814007986 */ /* 0x000fe2000c101d06 */
[----:B------:R-:W-:Y:S05]  /*0690*/  EXIT ;  /* 0x000000000000794d */ /* 0x000fea0003800000 */
.L_x_0:
[----:B------:R-:W-:-:S00]  /*06a0*/  BRA `(.L_x_0) ;  /* 0xfffffffc00fc7947 */ /* 0x000fc0000383ffff */
[----:B------:R-:W-:-:S00]  /*06b0*/  NOP ;  /* 0x0000000000007918 */ /* 0x000fc00000000000 */
        /* <DEDUP_REMOVED lines=12> */
.L_x_1:


//--------------------- .nv.shared.triton_poi_fused_add_8 --------------------------
	.section	.nv.shared.triton_poi_fused_add_8,"aw",@nobits
	.sectionflags	@""
	.align	16
	.zero		1024


//--------------------- .nv.constant0.triton_poi_fused_add_8 --------------------------
	.section	.nv.constant0.triton_poi_fused_add_8,"a",@progbits
	.sectionflags	@""
	.align	4
.nv.constant0.triton_poi_fused_add_8:
	.zero		560
